	.headerflags	@"EF_CUDA_TEXMODE_UNIFIED EF_CUDA_64BIT_ADDRESS EF_CUDA_ACCELERATORS EF_CUDA_SM90 EF_CUDA_VIRTUAL_SM(EF_CUDA_SM90)"
	.elftype	@"ET_EXEC"


//--------------------- .nv.info                  --------------------------
	.section	.nv.info,"",@"SHT_CUDA_INFO"
	.align	4


	//----- nvinfo : EIATTR_REGCOUNT
	.align		4
        /*0000*/ 	.byte	0x04, 0x2f
        /*0002*/ 	.short	(.L_1 - .L_0)
	.align		4
.L_0:
        /*0004*/ 	.word	index@(triton_poi_fused_clone_3)
        /*0008*/ 	.word	0x00000012


	//----- nvinfo : EIATTR_MIN_STACK_SIZE
	.align		4
.L_1:
        /*000c*/ 	.byte	0x04, 0x12
        /*000e*/ 	.short	(.L_3 - .L_2)
	.align		4
.L_2:
        /*0010*/ 	.word	index@(triton_poi_fused_clone_3)
        /*0014*/ 	.word	0x00000000


	//----- nvinfo : EIATTR_FRAME_SIZE
	.align		4
.L_3:
        /*0018*/ 	.byte	0x04, 0x11
        /*001a*/ 	.short	(.L_5 - .L_4)
	.align		4
.L_4:
        /*001c*/ 	.word	index@(triton_poi_fused_clone_3)
        /*0020*/ 	.word	0x00000000


	//----- nvinfo : EIATTR_MIN_STACK_SIZE
	.align		4
.L_5:
        /*0024*/ 	.byte	0x04, 0x12
        /*0026*/ 	.short	(.L_7 - .L_6)
	.align		4
.L_6:
        /*0028*/ 	.word	index@(triton_poi_fused_clone_3)
        /*002c*/ 	.word	0x00000000
.L_7:


//--------------------- .nv.info.triton_poi_fused_clone_3 --------------------------
	.section	.nv.info.triton_poi_fused_clone_3,"",@"SHT_CUDA_INFO"
	.sectionflags	@""
	.align	4


	//----- nvinfo : EIATTR_CUDA_API_VERSION
	.align		4
        /*0000*/ 	.byte	0x04, 0x37
        /*0002*/ 	.short	(.L_9 - .L_8)
.L_8:
        /*0004*/ 	.word	0x0000007c


	//----- nvinfo : EIATTR_KPARAM_INFO
	.align		4
.L_9:
        /*0008*/ 	.byte	0x04, 0x17
        /*000a*/ 	.short	(.L_11 - .L_10)
.L_10:
        /*000c*/ 	.word	0x00000000
        /*0010*/ 	.short	0x0005
        /*0012*/ 	.short	0x0020
        /*0014*/ 	.byte	0x00, 0xf4, 0x21, 0x00


	//----- nvinfo : EIATTR_KPARAM_INFO
	.align		4
.L_11:
        /*0018*/ 	.byte	0x04, 0x17
        /*001a*/ 	.short	(.L_13 - .L_12)
.L_12:
        /*001c*/ 	.word	0x00000000
        /*0020*/ 	.short	0x0004
        /*0022*/ 	.short	0x0018
        /*0024*/ 	.byte	0x00, 0xf0, 0x11, 0x00


	//----- nvinfo : EIATTR_KPARAM_INFO
	.align		4
.L_13:
        /*0028*/ 	.byte	0x04, 0x17
        /*002a*/ 	.short	(.L_15 - .L_14)
.L_14:
        /*002c*/ 	.word	0x00000000
        /*0030*/ 	.short	0x0003
        /*0032*/ 	.short	0x0014
        /*0034*/ 	.byte	0x00, 0xf0, 0x11, 0x00


	//----- nvinfo : EIATTR_KPARAM_INFO
	.align		4
.L_15:
        /*0038*/ 	.byte	0x04, 0x17
        /*003a*/ 	.short	(.L_17 - .L_16)
.L_16:
        /*003c*/ 	.word	0x00000000
        /*0040*/ 	.short	0x0002
        /*0042*/ 	.short	0x0010
        /*0044*/ 	.byte	0x00, 0xf0, 0x11, 0x00


	//----- nvinfo : EIATTR_KPARAM_INFO
	.align		4
.L_17:
        /*0048*/ 	.byte	0x04, 0x17
        /*004a*/ 	.short	(.L_19 - .L_18)
.L_18:
        /*004c*/ 	.word	0x00000000
        /*0050*/ 	.short	0x0001
        /*0052*/ 	.short	0x0008
        /*0054*/ 	.byte	0x00, 0xf4, 0x21, 0x00


	//----- nvinfo : EIATTR_KPARAM_INFO
	.align		4
.L_19:
        /*0058*/ 	.byte	0x04, 0x17
        /*005a*/ 	.short	(.L_21 - .L_20)
.L_20:
        /*005c*/ 	.word	0x00000000
        /*0060*/ 	.short	0x0000
        /*0062*/ 	.short	0x0000
        /*0064*/ 	.byte	0x00, 0xf4, 0x21, 0x00


	//----- nvinfo : EIATTR_SPARSE_MMA_MASK
	.align		4
.L_21:
        /*0068*/ 	.byte	0x03, 0x50
        /*006a*/ 	.short	0x0000


	//----- nvinfo : EIATTR_MAXREG_COUNT
	.align		4
        /*006c*/ 	.byte	0x03, 0x1b
        /*006e*/ 	.short	0x00ff


	//----- nvinfo : EIATTR_EXIT_INSTR_OFFSETS
	.align		4
        /*0070*/ 	.byte	0x04, 0x1c
        /*0072*/ 	.short	(.L_23 - .L_22)


	//   ....[0]....
.L_22:
        /*0074*/ 	.word	0x00000440


	//----- nvinfo : EIATTR_REQNTID
	.align		4
.L_23:
        /*0078*/ 	.byte	0x04, 0x10
        /*007a*/ 	.short	(.L_25 - .L_24)
.L_24:
        /*007c*/ 	.word	0x00000100
        /*0080*/ 	.word	0x00000001
        /*0084*/ 	.word	0x00000001


	//----- nvinfo : EIATTR_CBANK_PARAM_SIZE
	.align		4
.L_25:
        /*0088*/ 	.byte	0x03, 0x19
        /*008a*/ 	.short	0x0028


	//----- nvinfo : EIATTR_PARAM_CBANK
	.align		4
        /*008c*/ 	.byte	0x04, 0x0a
        /*008e*/ 	.short	(.L_27 - .L_26)
	.align		4
.L_26:
        /*0090*/ 	.word	index@(.nv.constant0.triton_poi_fused_clone_3)
        /*0094*/ 	.short	0x0210
        /*0096*/ 	.short	0x0028


	//----- nvinfo : EIATTR_SW_WAR
	.align		4
.L_27:
        /*0098*/ 	.byte	0x04, 0x36
        /*009a*/ 	.short	(.L_29 - .L_28)
.L_28:
        /*009c*/ 	.word	0x00000008
.L_29:


//--------------------- .nv.callgraph             --------------------------
	.section	.nv.callgraph,"",@"SHT_CUDA_CALLGRAPH"
	.align	4
	.sectionentsize	8
	.align		4
        /*0000*/ 	.word	0x00000000
	.align		4
        /*0004*/ 	.word	0xffffffff
	.align		4
        /*0008*/ 	.word	0x00000000
	.align		4
        /*000c*/ 	.word	0xfffffffe
	.align		4
        /*0010*/ 	.word	0x00000000
	.align		4
        /*0014*/ 	.word	0xfffffffd
	.align		4
        /*0018*/ 	.word	0x00000000
	.align		4
        /*001c*/ 	.word	0xfffffffc


//--------------------- .text.triton_poi_fused_clone_3 --------------------------
	.section	.text.triton_poi_fused_clone_3,"ax",@progbits
	.align	128
        .global         triton_poi_fused_clone_3
        .type           triton_poi_fused_clone_3,@function
        .size           triton_poi_fused_clone_3,(.L_x_1 - triton_poi_fused_clone_3)
        .other          triton_poi_fused_clone_3,@"STO_CUDA_ENTRY STV_DEFAULT"
triton_poi_fused_clone_3:
.text.triton_poi_fused_clone_3:
[----:B------:R-:W-:Y:S08]  /*0000*/  LDC R1, c[0x0][0x28] ;  /* 0x00000a00ff017b82 */ /* 0x000ff00000000800 */
[----:B------:R-:W1:Y:S01]  /*0010*/  LDC R11, c[0x0][0x220] ;  /* 0x00008800ff0b7b82 */ /* 0x000e620000000800 */
[----:B------:R-:W2:Y:S01]  /*0020*/  S2R R3, SR_TID.X ;  /* 0x0000000000037919 */ /* 0x000ea20000002100 */
[----:B------:R-:W-:Y:S01]  /*0030*/  ULDC.64 UR4, c[0x0][0x208] ;  /* 0x0000820000047ab9 */ /* 0x000fe20000000a00 */
[----:B------:R-:W3:Y:S05]  /*0040*/  S2R R4, SR_CTAID.X ;  /* 0x0000000000047919 */ /* 0x000eea0000002500 */
[----:B------:R-:W4:Y:S01]  /*0050*/  LDC R0, c[0x0][0x224] ;  /* 0x00008900ff007b82 */ /* 0x000f220000000800 */
[----:B-1----:R-:W-:-:S02]  /*0060*/  IABS R2, R11 ;  /* 0x0000000b00027213 */ /* 0x002fc40000000000 */
[----:B------:R-:W-:Y:S02]  /*0070*/  ISETP.NE.AND P1, PT, R11, RZ, PT ;  /* 0x000000ff0b00720c */ /* 0x000fe40003f25270 */
[----:B------:R-:W1:Y:S01]  /*0080*/  I2F.RP R9, R2 ;  /* 0x0000000200097306 */ /* 0x000e620000209400 */
[----:B----4-:R-:W-:Y:S02]  /*0090*/  IABS R8, R0 ;  /* 0x0000000000087213 */ /* 0x010fe40000000000 */
[----:B--2---:R-:W-:-:S05]  /*00a0*/  LOP3.LUT R3, R3, 0xff, RZ, 0xc0, !PT ;  /* 0x000000ff03037812 */ /* 0x004fca00078ec0ff */
[----:B------:R-:W2:Y:S01]  /*00b0*/  I2F.RP R10, R8 ;  /* 0x00000008000a7306 */ /* 0x000ea20000209400 */
[----:B---3--:R-:W-:Y:S01]  /*00c0*/  SHF.R.S32.HI R12, RZ, 0x17, R4 ;  /* 0x00000017ff0c7819 */ /* 0x008fe20000011404 */
[----:B------:R-:W-:-:S03]  /*00d0*/  IMAD R3, R4, 0x100, R3 ;  /* 0x0000010004037824 */ /* 0x000fc600078e0203 */
[----:B------:R-:W-:-:S03]  /*00e0*/  SGXT R4, R12, 0x1 ;  /* 0x000000010c04781a */ /* 0x000fc60000000200 */
[----:B-1----:R-:W1:Y:S01]  /*00f0*/  MUFU.RCP R9, R9 ;  /* 0x0000000900097308 */ /* 0x002e620000001000 */
[----:B------:R-:W-:-:S07]  /*0100*/  IABS R12, R3 ;  /* 0x00000003000c7213 */ /* 0x000fce0000000000 */
[----:B--2---:R-:W2:Y:S01]  /*0110*/  MUFU.RCP R10, R10 ;  /* 0x0000000a000a7308 */ /* 0x004ea20000001000 */
[----:B-1----:R-:W-:Y:S01]  /*0120*/  VIADD R5, R9, 0xffffffe ;  /* 0x0ffffffe09057836 */ /* 0x002fe20000000000 */
[----:B------:R-:W-:Y:S01]  /*0130*/  LEA.HI R9, R4, R3, RZ, 0x7 ;  /* 0x0000000304097211 */ /* 0x000fe200078f38ff */
[----:B------:R-:W-:-:S05]  /*0140*/  IMAD.MOV.U32 R4, RZ, RZ, RZ ;  /* 0x000000ffff047224 */ /* 0x000fca00078e00ff */
[----:B------:R-:W1:Y:S01]  /*0150*/  F2I.FTZ.U32.TRUNC.NTZ R5, R5 ;  /* 0x0000000500057305 */ /* 0x000e62000021f000 */
[----:B--2---:R-:W-:Y:S01]  /*0160*/  VIADD R6, R10, 0xffffffe ;  /* 0x0ffffffe0a067836 */ /* 0x004fe20000000000 */
[----:B------:R-:W-:-:S04]  /*0170*/  SHF.R.S32.HI R10, RZ, 0x7, R9 ;  /* 0x00000007ff0a7819 */ /* 0x000fc80000011409 */
[----:B------:R-:W-:Y:S02]  /*0180*/  ISETP.GE.AND P2, PT, R10, RZ, PT ;  /* 0x000000ff0a00720c */ /* 0x000fe40003f46270 */
[----:B------:R2:W3:Y:S01]  /*0190*/  F2I.FTZ.U32.TRUNC.NTZ R7, R6 ;  /* 0x0000000600077305 */ /* 0x0004e2000021f000 */
[----:B-1----:R-:W-:Y:S02]  /*01a0*/  IADD3 R13, RZ, -R5, RZ ;  /* 0x80000005ff0d7210 */ /* 0x002fe40007ffe0ff */
[----:B--2---:R-:W-:-:S03]  /*01b0*/  IABS R6, R10 ;  /* 0x0000000a00067213 */ /* 0x004fc60000000000 */
[----:B------:R-:W-:Y:S02]  /*01c0*/  IMAD R13, R13, R2, RZ ;  /* 0x000000020d0d7224 */ /* 0x000fe400078e02ff */
[----:B---3--:R-:W-:Y:S02]  /*01d0*/  IMAD.MOV R15, RZ, RZ, -R7 ;  /* 0x000000ffff0f7224 */ /* 0x008fe400078e0a07 */
[----:B------:R-:W-:-:S04]  /*01e0*/  IMAD.HI.U32 R4, R5, R13, R4 ;  /* 0x0000000d05047227 */ /* 0x000fc800078e0004 */
[----:B------:R-:W-:Y:S01]  /*01f0*/  IMAD.MOV.U32 R5, RZ, RZ, R6 ;  /* 0x000000ffff057224 */ /* 0x000fe200078e0006 */
[----:B------:R-:W-:Y:S01]  /*0200*/  HFMA2.MMA R6, -RZ, RZ, 0, 0 ;  /* 0x00000000ff067435 */ /* 0x000fe200000001ff */
[----:B------:R-:W-:Y:S02]  /*0210*/  IMAD R13, R15, R8, RZ ;  /* 0x000000080f0d7224 */ /* 0x000fe400078e02ff */
[----:B------:R-:W-:-:S04]  /*0220*/  IMAD.HI.U32 R4, R4, R5, RZ ;  /* 0x0000000504047227 */ /* 0x000fc800078e00ff */
[----:B------:R-:W-:-:S03]  /*0230*/  IMAD.MOV R4, RZ, RZ, -R4 ;  /* 0x000000ffff047224 */ /* 0x000fc600078e0a04 */
[----:B------:R-:W-:-:S04]  /*0240*/  IMAD.HI.U32 R6, R7, R13, R6 ;  /* 0x0000000d07067227 */ /* 0x000fc800078e0006 */
[----:B------:R-:W-:Y:S02]  /*0250*/  IMAD.MOV.U32 R13, RZ, RZ, R12 ;  /* 0x000000ffff0d7224 */ /* 0x000fe400078e000c */
[----:B------:R-:W-:Y:S01]  /*0260*/  IMAD R7, R2, R4, R5 ;  /* 0x0000000402077224 */ /* 0x000fe200078e0205 */
[----:B------:R-:W-:Y:S01]  /*0270*/  LOP3.LUT R4, R3, R0, RZ, 0x3c, !PT ;  /* 0x0000000003047212 */ /* 0x000fe200078e3cff */
[----:B------:R-:W-:-:S03]  /*0280*/  IMAD.HI.U32 R6, R6, R13, RZ ;  /* 0x0000000d06067227 */ /* 0x000fc600078e00ff */
[----:B------:R-:W-:Y:S02]  /*0290*/  ISETP.GT.U32.AND P0, PT, R2, R7, PT ;  /* 0x000000070200720c */ /* 0x000fe40003f04070 */
[----:B------:R-:W-:-:S05]  /*02a0*/  IADD3 R5, -R6, RZ, RZ ;  /* 0x000000ff06057210 */ /* 0x000fca0007ffe1ff */
[----:B------:R-:W-:-:S05]  /*02b0*/  IMAD R5, R8, R5, R13 ;  /* 0x0000000508057224 */ /* 0x000fca00078e020d */
[----:B------:R-:W-:Y:S01]  /*02c0*/  ISETP.GT.U32.AND P4, PT, R8, R5, PT ;  /* 0x000000050800720c */ /* 0x000fe20003f84070 */
[----:B------:R-:W-:-:S05]  /*02d0*/  @!P0 IMAD.IADD R7, R7, 0x1, -R2 ;  /* 0x0000000107078824 */ /* 0x000fca00078e0a02 */
[----:B------:R-:W-:-:S07]  /*02e0*/  ISETP.GT.U32.AND P0, PT, R2, R7, PT ;  /* 0x000000070200720c */ /* 0x000fce0003f04070 */
[----:B------:R-:W-:Y:S02]  /*02f0*/  @!P4 IMAD.IADD R5, R5, 0x1, -R8 ;  /* 0x000000010505c824 */ /* 0x000fe400078e0a08 */
[----:B------:R-:W-:Y:S01]  /*0300*/  @!P4 VIADD R6, R6, 0x1 ;  /* 0x000000010606c836 */ /* 0x000fe20000000000 */
[----:B------:R-:W-:Y:S02]  /*0310*/  ISETP.NE.AND P4, PT, R0, RZ, PT ;  /* 0x000000ff0000720c */ /* 0x000fe40003f85270 */
[----:B------:R-:W-:Y:S02]  /*0320*/  ISETP.GE.U32.AND P3, PT, R5, R8, PT ;  /* 0x000000080500720c */ /* 0x000fe40003f66070 */
[----:B------:R-:W-:Y:S02]  /*0330*/  @!P0 IADD3 R7, R7, -R2, RZ ;  /* 0x8000000207078210 */ /* 0x000fe40007ffe0ff */
[----:B------:R-:W-:Y:S02]  /*0340*/  ISETP.GE.AND P0, PT, R4, RZ, PT ;  /* 0x000000ff0400720c */ /* 0x000fe40003f06270 */
[----:B------:R-:W1:Y:S01]  /*0350*/  LDC.64 R4, c[0x0][0x210] ;  /* 0x00008400ff047b82 */ /* 0x000e620000000a00 */
[----:B------:R-:W-:-:S02]  /*0360*/  LOP3.LUT R2, R9, 0xffffff80, RZ, 0xc0, !PT ;  /* 0xffffff8009027812 */ /* 0x000fc400078ec0ff */
[----:B------:R-:W-:Y:S02]  /*0370*/  @!P2 IADD3 R7, -R7, RZ, RZ ;  /* 0x000000ff0707a210 */ /* 0x000fe40007ffe1ff */
[----:B------:R-:W-:Y:S01]  /*0380*/  @!P1 LOP3.LUT R7, RZ, R11, RZ, 0x33, !PT ;  /* 0x0000000bff079212 */ /* 0x000fe200078e33ff */
[----:B------:R-:W-:Y:S02]  /*0390*/  IMAD.IADD R2, R3, 0x1, -R2 ;  /* 0x0000000103027824 */ /* 0x000fe400078e0a02 */
[----:B------:R-:W-:-:S03]  /*03a0*/  @P3 VIADD R6, R6, 0x1 ;  /* 0x0000000106063836 */ /* 0x000fc60000000000 */
[----:B------:R-:W-:Y:S01]  /*03b0*/  LEA R7, R7, R2, 0xa ;  /* 0x0000000207077211 */ /* 0x000fe200078e50ff */
[----:B------:R-:W-:Y:S01]  /*03c0*/  @!P0 IMAD.MOV R6, RZ, RZ, -R6 ;  /* 0x000000ffff068224 */ /* 0x000fe200078e0a06 */
[----:B------:R-:W-:-:S05]  /*03d0*/  @!P4 LOP3.LUT R6, RZ, R0, RZ, 0x33, !PT ;  /* 0x00000000ff06c212 */ /* 0x000fca00078e33ff */
[----:B------:R-:W-:-:S04]  /*03e0*/  IMAD R7, R6, 0x80, R7 ;  /* 0x0000008006077824 */ /* 0x000fc800078e0207 */
[----:B-1----:R-:W-:Y:S02]  /*03f0*/  IMAD.WIDE R4, R7, 0x2, R4 ;  /* 0x0000000207047825 */ /* 0x002fe400078e0204 */
[----:B------:R-:W1:Y:S04]  /*0400*/  LDC.64 R6, c[0x0][0x218] ;  /* 0x00008600ff067b82 */ /* 0x000e680000000a00 */
[----:B------:R-:W2:Y:S01]  /*0410*/  LDG.E.EL.U16 R5, desc[UR4][R4.64] ;  /* 0x0000000404057981 */ /* 0x000ea2000c2e1500 */
[----:B-1----:R-:W-:-:S05]  /*0420*/  IMAD.WIDE R2, R3, 0x2, R6 ;  /* 0x0000000203027825 */ /* 0x002fca00078e0206 */
[----:B--2---:R-:W-:Y:S01]  /*0430*/  STG.E.U16 desc[UR4][R2.64], R5 ;  /* 0x0000000502007986 */ /* 0x004fe2000c101504 */
[----:B------:R-:W-:Y:S05]  /*0440*/  EXIT ;  /* 0x000000000000794d */ /* 0x000fea0003800000 */
.L_x_0:
[----:B------:R-:W-:-:S00]  /*0450*/  BRA `(.L_x_0) ;  /* 0xfffffffc00fc7947 */ /* 0x000fc0000383ffff */
[----:B------:R-:W-:-:S00]  /*0460*/  NOP ;  /* 0x0000000000007918 */ /* 0x000fc00000000000 */
        /* <DEDUP_REMOVED lines=9> */
.L_x_1:


//--------------------- .nv.constant0.triton_poi_fused_clone_3 --------------------------
	.section	.nv.constant0.triton_poi_fused_clone_3,"a",@progbits
	.sectionflags	@""
	.align	4
.nv.constant0.triton_poi_fused_clone_3:
	.zero		568
